	.headerflags	@"EF_CUDA_TEXMODE_UNIFIED EF_CUDA_64BIT_ADDRESS EF_CUDA_ACCELERATORS EF_CUDA_SM90 EF_CUDA_VIRTUAL_SM(EF_CUDA_SM90)"
	.elftype	@"ET_EXEC"


//--------------------- .nv.info                  --------------------------
	.section	.nv.info,"",@"SHT_CUDA_INFO"
	.align	4


	//----- nvinfo : EIATTR_REGCOUNT
	.align		4
        /*0000*/ 	.byte	0x04, 0x2f
        /*0002*/ 	.short	(.L_2 - .L_1)
	.align		4
.L_1:
        /*0004*/ 	.word	index@(triton_poi_fused_leaky_relu_native_group_norm_2)
        /*0008*/ 	.word	0x00000012


	//----- nvinfo : EIATTR_MIN_STACK_SIZE
	.align		4
.L_2:
        /*000c*/ 	.byte	0x04, 0x12
        /*000e*/ 	.short	(.L_4 - .L_3)
	.align		4
.L_3:
        /*0010*/ 	.word	index@(triton_poi_fused_leaky_relu_native_group_norm_2)
        /*0014*/ 	.word	0x00000000


	//----- nvinfo : EIATTR_FRAME_SIZE
	.align		4
.L_4:
        /*0018*/ 	.byte	0x04, 0x11
        /*001a*/ 	.short	(.L_6 - .L_5)
	.align		4
.L_5:
        /*001c*/ 	.word	index@(triton_poi_fused_leaky_relu_native_group_norm_2)
        /*0020*/ 	.word	0x00000000


	//----- nvinfo : EIATTR_MIN_STACK_SIZE
	.align		4
.L_6:
        /*0024*/ 	.byte	0x04, 0x12
        /*0026*/ 	.short	(.L_8 - .L_7)
	.align		4
.L_7:
        /*0028*/ 	.word	index@(triton_poi_fused_leaky_relu_native_group_norm_2)
        /*002c*/ 	.word	0x00000000
.L_8:


//--------------------- .nv.info.triton_poi_fused_leaky_relu_native_group_norm_2 --------------------------
	.section	.nv.info.triton_poi_fused_leaky_relu_native_group_norm_2,"",@"SHT_CUDA_INFO"
	.sectionflags	@""
	.align	4


	//----- nvinfo : EIATTR_CUDA_API_VERSION
	.align		4
        /*0000*/ 	.byte	0x04, 0x37
        /*0002*/ 	.short	(.L_10 - .L_9)
.L_9:
        /*0004*/ 	.word	0x0000007c


	//----- nvinfo : EIATTR_KPARAM_INFO
	.align		4
.L_10:
        /*0008*/ 	.byte	0x04, 0x17
        /*000a*/ 	.short	(.L_12 - .L_11)
.L_11:
        /*000c*/ 	.word	0x00000000
        /*0010*/ 	.short	0x0006
        /*0012*/ 	.short	0x0030
        /*0014*/ 	.byte	0x00, 0xf0, 0x11, 0x00


	//----- nvinfo : EIATTR_KPARAM_INFO
	.align		4
.L_12:
        /*0018*/ 	.byte	0x04, 0x17
        /*001a*/ 	.short	(.L_14 - .L_13)
.L_13:
        /*001c*/ 	.word	0x00000000
        /*0020*/ 	.short	0x0005
        /*0022*/ 	.short	0x0028
        /*0024*/ 	.byte	0x00, 0xf4, 0x21, 0x00


	//----- nvinfo : EIATTR_KPARAM_INFO
	.align		4
.L_14:
        /*0028*/ 	.byte	0x04, 0x17
        /*002a*/ 	.short	(.L_16 - .L_15)
.L_15:
        /*002c*/ 	.word	0x00000000
        /*0030*/ 	.short	0x0004
        /*0032*/ 	.short	0x0020
        /*0034*/ 	.byte	0x00, 0xf4, 0x21, 0x00


	//----- nvinfo : EIATTR_KPARAM_INFO
	.align		4
.L_16:
        /*0038*/ 	.byte	0x04, 0x17
        /*003a*/ 	.short	(.L_18 - .L_17)
.L_17:
        /*003c*/ 	.word	0x00000000
        /*0040*/ 	.short	0x0003
        /*0042*/ 	.short	0x0018
        /*0044*/ 	.byte	0x00, 0xf4, 0x21, 0x00


	//----- nvinfo : EIATTR_KPARAM_INFO
	.align		4
.L_18:
        /*0048*/ 	.byte	0x04, 0x17
        /*004a*/ 	.short	(.L_20 - .L_19)
.L_19:
        /*004c*/ 	.word	0x00000000
        /*0050*/ 	.short	0x0002
        /*0052*/ 	.short	0x0010
        /*0054*/ 	.byte	0x00, 0xf4, 0x21, 0x00


	//----- nvinfo : EIATTR_KPARAM_INFO
	.align		4
.L_20:
        /*0058*/ 	.byte	0x04, 0x17
        /*005a*/ 	.short	(.L_22 - .L_21)
.L_21:
        /*005c*/ 	.word	0x00000000
        /*0060*/ 	.short	0x0001
        /*0062*/ 	.short	0x0008
        /*0064*/ 	.byte	0x00, 0xf4, 0x21, 0x00


	//----- nvinfo : EIATTR_KPARAM_INFO
	.align		4
.L_22:
        /*0068*/ 	.byte	0x04, 0x17
        /*006a*/ 	.short	(.L_24 - .L_23)
.L_23:
        /*006c*/ 	.word	0x00000000
        /*0070*/ 	.short	0x0000
        /*0072*/ 	.short	0x0000
        /*0074*/ 	.byte	0x00, 0xf4, 0x21, 0x00


	//----- nvinfo : EIATTR_SPARSE_MMA_MASK
	.align		4
.L_24:
        /*0078*/ 	.byte	0x03, 0x50
        /*007a*/ 	.short	0x0000


	//----- nvinfo : EIATTR_MAXREG_COUNT
	.align		4
        /*007c*/ 	.byte	0x03, 0x1b
        /*007e*/ 	.short	0x00ff


	//----- nvinfo : EIATTR_EXIT_INSTR_OFFSETS
	.align		4
        /*0080*/ 	.byte	0x04, 0x1c
        /*0082*/ 	.short	(.L_26 - .L_25)


	//   ....[0]....
.L_25:
        /*0084*/ 	.word	0x000002f0


	//----- nvinfo : EIATTR_REQNTID
	.align		4
.L_26:
        /*0088*/ 	.byte	0x04, 0x10
        /*008a*/ 	.short	(.L_28 - .L_27)
.L_27:
        /*008c*/ 	.word	0x00000100
        /*0090*/ 	.word	0x00000001
        /*0094*/ 	.word	0x00000001


	//----- nvinfo : EIATTR_CBANK_PARAM_SIZE
	.align		4
.L_28:
        /*0098*/ 	.byte	0x03, 0x19
        /*009a*/ 	.short	0x0034


	//----- nvinfo : EIATTR_PARAM_CBANK
	.align		4
        /*009c*/ 	.byte	0x04, 0x0a
        /*009e*/ 	.short	(.L_30 - .L_29)
	.align		4
.L_29:
        /*00a0*/ 	.word	index@(.nv.constant0.triton_poi_fused_leaky_relu_native_group_norm_2)
        /*00a4*/ 	.short	0x0210
        /*00a6*/ 	.short	0x0034


	//----- nvinfo : EIATTR_SW_WAR
	.align		4
.L_30:
        /*00a8*/ 	.byte	0x04, 0x36
        /*00aa*/ 	.short	(.L_32 - .L_31)
.L_31:
        /*00ac*/ 	.word	0x00000008
.L_32:


//--------------------- .nv.callgraph             --------------------------
	.section	.nv.callgraph,"",@"SHT_CUDA_CALLGRAPH"
	.align	4
	.sectionentsize	8
	.align		4
        /*0000*/ 	.word	0x00000000
	.align		4
        /*0004*/ 	.word	0xffffffff
	.align		4
        /*0008*/ 	.word	0x00000000
	.align		4
        /*000c*/ 	.word	0xfffffffe
	.align		4
        /*0010*/ 	.word	0x00000000
	.align		4
        /*0014*/ 	.word	0xfffffffd
	.align		4
        /*0018*/ 	.word	0x00000000
	.align		4
        /*001c*/ 	.word	0xfffffffc


//--------------------- .nv.constant4             --------------------------
	.section	.nv.constant4,"a",@progbits
	.align	8
	.align		8
.nv.constant4:
        /*0000*/ 	.dword	_$_str


//--------------------- .text.triton_poi_fused_leaky_relu_native_group_norm_2 --------------------------
	.section	.text.triton_poi_fused_leaky_relu_native_group_norm_2,"ax",@progbits
	.align	128
        .global         triton_poi_fused_leaky_relu_native_group_norm_2
        .type           triton_poi_fused_leaky_relu_native_group_norm_2,@function
        .size           triton_poi_fused_leaky_relu_native_group_norm_2,(.L_x_1 - triton_poi_fused_leaky_relu_native_group_norm_2)
        .other          triton_poi_fused_leaky_relu_native_group_norm_2,@"STO_CUDA_ENTRY STV_DEFAULT"
triton_poi_fused_leaky_relu_native_group_norm_2:
.text.triton_poi_fused_leaky_relu_native_group_norm_2:
[----:B------:R-:W-:Y:S01]  /*0000*/  LDC R1, c[0x0][0x28] ;  /* 0x00000a00ff017b82 */ /* 0x000fe20000000800 */
[----:B------:R-:W1:Y:S07]  /*0010*/  S2R R0, SR_TID.X ;  /* 0x0000000000007919 */ /* 0x000e6e0000002100 */
[----:B------:R-:W2:Y:S01]  /*0020*/  LDC.64 R8, c[0x0][0x228] ;  /* 0x00008a00ff087b82 */ /* 0x000ea20000000a00 */
[----:B------:R-:W-:Y:S01]  /*0030*/  ULDC.64 UR4, c[0x0][0x208] ;  /* 0x0000820000047ab9 */ /* 0x000fe20000000a00 */
[----:B------:R-:W3:Y:S06]  /*0040*/  S2R R3, SR_CTAID.X ;  /* 0x0000000000037919 */ /* 0x000eec0000002500 */
[----:B------:R-:W4:Y:S08]  /*0050*/  LDC.64 R10, c[0x0][0x220] ;  /* 0x00008800ff0a7b82 */ /* 0x000f300000000a00 */
[----:B------:R-:W5:Y:S08]  /*0060*/  LDC.64 R6, c[0x0][0x218] ;  /* 0x00008600ff067b82 */ /* 0x000f700000000a00 */
[----:B------:R-:W5:Y:S01]  /*0070*/  LDC.64 R4, c[0x0][0x230] ;  /* 0x00008c00ff047b82 */ /* 0x000f620000000a00 */
[----:B-1----:R-:W-:-:S02]  /*0080*/  SHF.L.U32 R0, R0, 0x1, RZ ;  /* 0x0000000100007819 */ /* 0x002fc400000006ff */
[----:B---3--:R-:W-:Y:S02]  /*0090*/  SHF.R.S32.HI R13, RZ, 0x16, R3 ;  /* 0x00000016ff0d7819 */ /* 0x008fe40000011403 */
[----:B------:R-:W-:Y:S02]  /*00a0*/  LOP3.LUT R0, R0, 0x1fe, RZ, 0xc0, !PT ;  /* 0x000001fe00007812 */ /* 0x000fe400078ec0ff */
[----:B------:R-:W-:Y:S02]  /*00b0*/  SGXT R13, R13, 0x1 ;  /* 0x000000010d0d781a */ /* 0x000fe40000000200 */
[----:B------:R-:W-:-:S04]  /*00c0*/  LEA R0, R3, R0, 0x9 ;  /* 0x0000000003007211 */ /* 0x000fc800078e48ff */
[CC--:B------:R-:W-:Y:S02]  /*00d0*/  LEA.HI R2, R13.reuse, R0.reuse, RZ, 0xe ;  /* 0x000000000d027211 */ /* 0x0c0fe400078f70ff */
[----:B------:R-:W-:Y:S02]  /*00e0*/  LEA.HI R13, R13, R0, RZ, 0xc ;  /* 0x000000000d0d7211 */ /* 0x000fe400078f60ff */
[----:B------:R-:W-:Y:S02]  /*00f0*/  SHF.R.S32.HI R15, RZ, 0xe, R2 ;  /* 0x0000000eff0f7819 */ /* 0x000fe40000011402 */
[----:B------:R-:W1:Y:S03]  /*0100*/  LDC.64 R2, c[0x0][0x238] ;  /* 0x00008e00ff027b82 */ /* 0x000e660000000a00 */
[----:B--2---:R-:W-:Y:S01]  /*0110*/  IMAD.WIDE R8, R15, 0x4, R8 ;  /* 0x000000040f087825 */ /* 0x004fe200078e0208 */
[----:B------:R-:W-:-:S05]  /*0120*/  SHF.R.S32.HI R13, RZ, 0xc, R13 ;  /* 0x0000000cff0d7819 */ /* 0x000fca000001140d */
[----:B------:R2:W3:Y:S01]  /*0130*/  LDG.E.EL R8, desc[UR4][R8.64] ;  /* 0x0000000408087981 */ /* 0x0004e2000c2e1900 */
[----:B------:R-:W-:Y:S01]  /*0140*/  LEA.HI R12, R13, R13, RZ, 0x6 ;  /* 0x0000000d0d0c7211 */ /* 0x000fe200078f30ff */
[----:B----4-:R-:W-:-:S03]  /*0150*/  IMAD.WIDE R10, R15, 0x4, R10 ;  /* 0x000000040f0a7825 */ /* 0x010fc600078e020a */
[----:B------:R-:W-:Y:S01]  /*0160*/  LOP3.LUT R12, R12, 0xffffffc0, RZ, 0xc0, !PT ;  /* 0xffffffc00c0c7812 */ /* 0x000fe200078ec0ff */
[----:B-----5:R-:W-:Y:S02]  /*0170*/  IMAD.WIDE R6, R0, 0x4, R6 ;  /* 0x0000000400067825 */ /* 0x020fe400078e0206 */
[----:B------:R-:W4:Y:S01]  /*0180*/  LDG.E.EL R10, desc[UR4][R10.64] ;  /* 0x000000040a0a7981 */ /* 0x000f22000c2e1900 */
[----:B------:R-:W-:-:S03]  /*0190*/  IADD3 R13, R13, -R12, RZ ;  /* 0x8000000c0d0d7210 */ /* 0x000fc60007ffe0ff */
[----:B------:R-:W4:Y:S02]  /*01a0*/  LDG.E.64 R6, desc[UR4][R6.64] ;  /* 0x0000000406067981 */ /* 0x000f24000c1e1b00 */
[----:B0-----:R-:W-:-:S04]  /*01b0*/  IMAD.WIDE R4, R13, 0x4, R4 ;  /* 0x000000040d047825 */ /* 0x001fc800078e0204 */
[----:B-1----:R-:W-:Y:S02]  /*01c0*/  IMAD.WIDE R2, R13, 0x4, R2 ;  /* 0x000000040d027825 */ /* 0x002fe400078e0202 */
[----:B------:R-:W5:Y:S04]  /*01d0*/  LDG.E.EL R4, desc[UR4][R4.64] ;  /* 0x0000000404047981 */ /* 0x000f68000c2e1900 */
[----:B------:R-:W5:Y:S01]  /*01e0*/  LDG.E.EL R3, desc[UR4][R2.64] ;  /* 0x0000000402037981 */ /* 0x000f62000c2e1900 */
[----:B--2---:R-:W-:-:S10]  /*01f0*/  HFMA2.MMA R9, -RZ, RZ, 0.5625, 0 ;  /* 0x38800000ff097435 */ /* 0x004fd400000001ff */
[----:B---3--:R-:W-:Y:S02]  /*0200*/  FFMA R12, R8, R9, 9.9999997473787516356e-06 ;  /* 0x3727c5ac080c7423 */ /* 0x008fe40000000009 */
[----:B------:R-:W0:Y:S04]  /*0210*/  LDC.64 R8, c[0x0][0x210] ;  /* 0x00008400ff087b82 */ /* 0x000e280000000a00 */
[----:B------:R-:W1:Y:S01]  /*0220*/  MUFU.RSQ R12, R12 ;  /* 0x0000000c000c7308 */ /* 0x000e620000001400 */
[--C-:B----4-:R-:W-:Y:S01]  /*0230*/  FADD R13, R7, -R10.reuse ;  /* 0x8000000a070d7221 */ /* 0x110fe20000000000 */
[----:B------:R-:W-:-:S04]  /*0240*/  FADD R15, R6, -R10 ;  /* 0x8000000a060f7221 */ /* 0x000fc80000000000 */
[C---:B-1----:R-:W-:Y:S01]  /*0250*/  FMUL R15, R12.reuse, R15 ;  /* 0x0000000f0c0f7220 */ /* 0x042fe20000400000 */
[----:B------:R-:W-:-:S03]  /*0260*/  FMUL R6, R12, R13 ;  /* 0x0000000d0c067220 */ /* 0x000fc60000400000 */
[C-C-:B-----5:R-:W-:Y:S01]  /*0270*/  FFMA R10, R4.reuse, R15, R3.reuse ;  /* 0x0000000f040a7223 */ /* 0x160fe20000000003 */
[----:B------:R-:W-:-:S04]  /*0280*/  FFMA R11, R4, R6, R3 ;  /* 0x00000006040b7223 */ /* 0x000fc80000000003 */
[----:B------:R-:W-:Y:S02]  /*0290*/  FSETP.GT.AND P0, PT, R10, RZ, PT ;  /* 0x000000ff0a00720b */ /* 0x000fe40003f04000 */
[----:B------:R-:W-:Y:S01]  /*02a0*/  FSETP.GT.AND P1, PT, R11, RZ, PT ;  /* 0x000000ff0b00720b */ /* 0x000fe20003f24000 */
[----:B0-----:R-:W-:-:S10]  /*02b0*/  IMAD.WIDE R2, R0, 0x4, R8 ;  /* 0x0000000400027825 */ /* 0x001fd400078e0208 */
[----:B------:R-:W-:Y:S02]  /*02c0*/  @!P0 FMUL R10, R10, 0.20000000298023223877 ;  /* 0x3e4ccccd0a0a8820 */ /* 0x000fe40000400000 */
[----:B------:R-:W-:-:S05]  /*02d0*/  @!P1 FMUL R11, R11, 0.20000000298023223877 ;  /* 0x3e4ccccd0b0b9820 */ /* 0x000fca0000400000 */
[----:B------:R-:W-:Y:S01]  /*02e0*/  STG.E.64 desc[UR4][R2.64], R10 ;  /* 0x0000000a02007986 */ /* 0x000fe2000c101b04 */
[----:B------:R-:W-:Y:S05]  /*02f0*/  EXIT ;  /* 0x000000000000794d */ /* 0x000fea0003800000 */
.L_x_0:
[----:B------:R-:W-:-:S00]  /*0300*/  BRA `(.L_x_0) ;  /* 0xfffffffc00fc7947 */ /* 0x000fc0000383ffff */
[----:B------:R-:W-:-:S00]  /*0310*/  NOP ;  /* 0x0000000000007918 */ /* 0x000fc00000000000 */
        /* <DEDUP_REMOVED lines=14> */
.L_x_1:


//--------------------- .nv.global.init           --------------------------
	.section	.nv.global.init,"aw",@progbits
.nv.global.init:
	.type		_$_str,@object
	.size		_$_str,(.L_0 - _$_str)
_$_str:
        /*0000*/ 	.byte	0x5f, 0x5f, 0x43, 0x55, 0x44, 0x41, 0x5f, 0x46, 0x54, 0x5a, 0x00
.L_0:


//--------------------- .nv.constant0.triton_poi_fused_leaky_relu_native_group_norm_2 --------------------------
	.section	.nv.constant0.triton_poi_fused_leaky_relu_native_group_norm_2,"a",@progbits
	.sectionflags	@""
	.align	4
.nv.constant0.triton_poi_fused_leaky_relu_native_group_norm_2:
	.zero		580
